//
// Generated by NVIDIA NVVM Compiler
//
// Compiler Build ID: CL-36424714
// Cuda compilation tools, release 13.0, V13.0.88
// Based on NVVM 20.0.0
//

.version 9.0
.target sm_100
.address_size 64

	// .globl	_Z6gpuAddPKfS0_Pfi

.visible .entry _Z6gpuAddPKfS0_Pfi(
	.param .u64 .ptr .align 1 _Z6gpuAddPKfS0_Pfi_param_0,
	.param .u64 .ptr .align 1 _Z6gpuAddPKfS0_Pfi_param_1,
	.param .u64 .ptr .align 1 _Z6gpuAddPKfS0_Pfi_param_2,
	.param .u32 _Z6gpuAddPKfS0_Pfi_param_3
)
{
	.reg .pred 	%p<2>;
	.reg .b32 	%r<18>;
	.reg .b32 	%f<4>;
	.reg .b64 	%rd<11>;

	ld.param.u64 	%rd1, [_Z6gpuAddPKfS0_Pfi_param_0];
	ld.param.u64 	%rd2, [_Z6gpuAddPKfS0_Pfi_param_1];
	ld.param.u64 	%rd3, [_Z6gpuAddPKfS0_Pfi_param_2];
	ld.param.u32 	%r2, [_Z6gpuAddPKfS0_Pfi_param_3];
	mov.u32 	%r3, %ctaid.z;
	mov.u32 	%r4, %nctaid.y;
	mov.u32 	%r5, %nctaid.x;
	mov.u32 	%r6, %ctaid.y;
	mov.u32 	%r7, %ctaid.x;
	mad.lo.s32 	%r8, %r3, %r4, %r6;
	mad.lo.s32 	%r9, %r8, %r5, %r7;
	mov.u32 	%r10, %ntid.z;
	mov.u32 	%r11, %ntid.y;
	mov.u32 	%r12, %ntid.x;
	mov.u32 	%r13, %tid.z;
	mov.u32 	%r14, %tid.y;
	mov.u32 	%r15, %tid.x;
	mad.lo.s32 	%r16, %r9, %r10, %r13;
	mad.lo.s32 	%r17, %r16, %r11, %r14;
	mad.lo.s32 	%r1, %r17, %r12, %r15;
	setp.ge.s32 	%p1, %r1, %r2;
	@%p1 bra 	$L__BB0_2;
	cvta.to.global.u64 	%rd4, %rd1;
	cvta.to.global.u64 	%rd5, %rd2;
	cvta.to.global.u64 	%rd6, %rd3;
	mul.wide.s32 	%rd7, %r1, 4;
	add.s64 	%rd8, %rd4, %rd7;
	ld.global.f32 	%f1, [%rd8];
	add.s64 	%rd9, %rd5, %rd7;
	ld.global.f32 	%f2, [%rd9];
	add.f32 	%f3, %f1, %f2;
	add.s64 	%rd10, %rd6, %rd7;
	st.global.f32 	[%rd10], %f3;
$L__BB0_2:
	ret;

}


// ===== COMPILED SASS (sm_100) =====

	.target	sm_100

	.elftype	@"ET_EXEC"


//--------------------- .note.nv.tkinfo           --------------------------
	.section	.note.nv.tkinfo,"",@"SHT_NOTE"
	.sectionflags	@"SHF_NOTE_NV_TKINFO"
	.tkinfo
        /*0018*/ 	.word	0x00000002
        /*0030*/ 	.string	""
        /*0030*/ 	.string	"ptxas"
        /*0030*/ 	.string	"Cuda compilation tools, release 13.0, V13.0.88"
        /*0030*/ 	.string	"Build cuda_13.0.r13.0/compiler.36424714_0"
        /*0030*/ 	.string	"-arch sm_100 -m 64 "



//--------------------- .note.nv.cuinfo           --------------------------
	.section	.note.nv.cuinfo,"",@"SHT_NOTE"
	.sectionflags	@"SHF_NOTE_NV_CUINFO"
        /*0018*/ 	.short	0x0002
        /*001a*/ 	.short	0x0064
        /*001c*/ 	.short	0x0082
	.zero		2


//--------------------- .nv.info                  --------------------------
	.section	.nv.info,"",@"SHT_CUDA_INFO"
	.align	4


	//----- nvinfo : EIATTR_REGCOUNT
	.align		4
        /*0000*/ 	.byte	0x04, 0x2f
        /*0002*/ 	.short	(.L_1 - .L_0)
	.align		4
.L_0:
        /*0004*/ 	.word	index@(_Z6gpuAddPKfS0_Pfi)
        /*0008*/ 	.word	0x0000000c


	//----- nvinfo : EIATTR_FRAME_SIZE
	.align		4
.L_1:
        /*000c*/ 	.byte	0x04, 0x11
        /*000e*/ 	.short	(.L_3 - .L_2)
	.align		4
.L_2:
        /*0010*/ 	.word	index@(_Z6gpuAddPKfS0_Pfi)
        /*0014*/ 	.word	0x00000000


	//----- nvinfo : EIATTR_MIN_STACK_SIZE
	.align		4
.L_3:
        /*0018*/ 	.byte	0x04, 0x12
        /*001a*/ 	.short	(.L_5 - .L_4)
	.align		4
.L_4:
        /*001c*/ 	.word	index@(_Z6gpuAddPKfS0_Pfi)
        /*0020*/ 	.word	0x00000000
.L_5:


//--------------------- .nv.compat                --------------------------
	.section	.nv.compat,"",@"SHT_CUDA_COMPAT_INFO"
	.align	4
        /*0000*/ 	.byte	0x02, 0x09, 0x00, 0x00, 0x02, 0x02, 0x01, 0x00, 0x02, 0x05, 0x05, 0x00, 0x03, 0x07, 0x01, 0x01
        /*0010*/ 	.byte	0x02, 0x03, 0x00, 0x00, 0x02, 0x06, 0x01, 0x00, 0x04, 0x0b, 0x08, 0x00, 0x09, 0x00, 0x00, 0x00
        /*0020*/ 	.byte	0x00, 0x00, 0x00, 0x00


//--------------------- .nv.info._Z6gpuAddPKfS0_Pfi --------------------------
	.section	.nv.info._Z6gpuAddPKfS0_Pfi,"",@"SHT_CUDA_INFO"
	.sectionflags	@""
	.align	4


	//----- nvinfo : EIATTR_CUDA_API_VERSION
	.align		4
        /*0000*/ 	.byte	0x04, 0x37
        /*0002*/ 	.short	(.L_7 - .L_6)
.L_6:
        /*0004*/ 	.word	0x00000082


	//----- nvinfo : EIATTR_KPARAM_INFO
	.align		4
.L_7:
        /*0008*/ 	.byte	0x04, 0x17
        /*000a*/ 	.short	(.L_9 - .L_8)
.L_8:
        /*000c*/ 	.word	0x00000000
        /*0010*/ 	.short	0x0003
        /*0012*/ 	.short	0x0018
        /*0014*/ 	.byte	0x00, 0xf0, 0x11, 0x00


	//----- nvinfo : EIATTR_KPARAM_INFO
	.align		4
.L_9:
        /*0018*/ 	.byte	0x04, 0x17
        /*001a*/ 	.short	(.L_11 - .L_10)
.L_10:
        /*001c*/ 	.word	0x00000000
        /*0020*/ 	.short	0x0002
        /*0022*/ 	.short	0x0010
        /*0024*/ 	.byte	0x00, 0xf5, 0x21, 0x00


	//----- nvinfo : EIATTR_KPARAM_INFO
	.align		4
.L_11:
        /*0028*/ 	.byte	0x04, 0x17
        /*002a*/ 	.short	(.L_13 - .L_12)
.L_12:
        /*002c*/ 	.word	0x00000000
        /*0030*/ 	.short	0x0001
        /*0032*/ 	.short	0x0008
        /*0034*/ 	.byte	0x00, 0xf5, 0x21, 0x00


	//----- nvinfo : EIATTR_KPARAM_INFO
	.align		4
.L_13:
        /*0038*/ 	.byte	0x04, 0x17
        /*003a*/ 	.short	(.L_15 - .L_14)
.L_14:
        /*003c*/ 	.word	0x00000000
        /*0040*/ 	.short	0x0000
        /*0042*/ 	.short	0x0000
        /*0044*/ 	.byte	0x00, 0xf5, 0x21, 0x00


	//----- nvinfo : EIATTR_SPARSE_MMA_MASK
	.align		4
.L_15:
        /*0048*/ 	.byte	0x03, 0x50
        /*004a*/ 	.short	0x0000


	//----- nvinfo : EIATTR_MAXREG_COUNT
	.align		4
        /*004c*/ 	.byte	0x03, 0x1b
        /*004e*/ 	.short	0x00ff


	//----- nvinfo : EIATTR_MERCURY_ISA_VERSION
	.align		4
        /*0050*/ 	.byte	0x03, 0x5f
        /*0052*/ 	.short	0x0101


	//----- nvinfo : EIATTR_VRC_CTA_INIT_COUNT
	.align		4
        /*0054*/ 	.byte	0x02, 0x4a
	.zero		1
	.zero		1


	//----- nvinfo : EIATTR_EXIT_INSTR_OFFSETS
	.align		4
        /*0058*/ 	.byte	0x04, 0x1c
        /*005a*/ 	.short	(.L_17 - .L_16)


	//   ....[0]....
.L_16:
        /*005c*/ 	.word	0x00000130


	//   ....[1]....
        /*0060*/ 	.word	0x000001f0


	//----- nvinfo : EIATTR_CBANK_PARAM_SIZE
	.align		4
.L_17:
        /*0064*/ 	.byte	0x03, 0x19
        /*0066*/ 	.short	0x001c


	//----- nvinfo : EIATTR_PARAM_CBANK
	.align		4
        /*0068*/ 	.byte	0x04, 0x0a
        /*006a*/ 	.short	(.L_19 - .L_18)
	.align		4
.L_18:
        /*006c*/ 	.word	index@(.nv.constant0._Z6gpuAddPKfS0_Pfi)
        /*0070*/ 	.short	0x0380
        /*0072*/ 	.short	0x001c


	//----- nvinfo : EIATTR_SW_WAR
	.align		4
.L_19:
        /*0074*/ 	.byte	0x04, 0x36
        /*0076*/ 	.short	(.L_21 - .L_20)
.L_20:
        /*0078*/ 	.word	0x00000008
.L_21:


//--------------------- .nv.callgraph             --------------------------
	.section	.nv.callgraph,"",@"SHT_CUDA_CALLGRAPH"
	.align	4
	.sectionentsize	8
	.align		4
        /*0000*/ 	.word	0x00000000
	.align		4
        /*0004*/ 	.word	0xffffffff
	.align		4
        /*0008*/ 	.word	0x00000000
	.align		4
        /*000c*/ 	.word	0xfffffffe
	.align		4
        /*0010*/ 	.word	0x00000000
	.align		4
        /*0014*/ 	.word	0xfffffffd
	.align		4
        /*0018*/ 	.word	0x00000000
	.align		4
        /*001c*/ 	.word	0xfffffffc


//--------------------- .text._Z6gpuAddPKfS0_Pfi  --------------------------
	.section	.text._Z6gpuAddPKfS0_Pfi,"ax",@progbits
	.align	128
        .global         _Z6gpuAddPKfS0_Pfi
        .type           _Z6gpuAddPKfS0_Pfi,@function
        .size           _Z6gpuAddPKfS0_Pfi,(.L_x_1 - _Z6gpuAddPKfS0_Pfi)
        .other          _Z6gpuAddPKfS0_Pfi,@"STO_CUDA_ENTRY STV_DEFAULT"
_Z6gpuAddPKfS0_Pfi:
.text._Z6gpuAddPKfS0_Pfi:
[----:B------:R-:W-:Y:S08]  /*0000*/  LDC R1, c[0x0][0x37c] ;  /* 0x0000df00ff017b82 */ /* 0x000ff00000000800 */
[----:B------:R-:W-:Y:S01]  /*0010*/  S2UR UR4, SR_CTAID.Z ;  /* 0x00000000000479c3 */ /* 0x000fe20000002700 */
[----:B------:R-:W0:Y:S01]  /*0020*/  LDCU UR5, c[0x0][0x374] ;  /* 0x00006e80ff0577ac */ /* 0x000e220008000800 */
[----:B------:R-:W1:Y:S01]  /*0030*/  S2R R3, SR_TID.Z ;  /* 0x0000000000037919 */ /* 0x000e620000002300 */
[----:B------:R-:W2:Y:S01]  /*0040*/  LDCU UR6, c[0x0][0x370] ;  /* 0x00006e00ff0677ac */ /* 0x000ea20008000800 */
[----:B------:R-:W3:Y:S04]  /*0050*/  S2R R5, SR_TID.Y ;  /* 0x0000000000057919 */ /* 0x000ee80000002200 */
[----:B------:R-:W0:Y:S01]  /*0060*/  S2UR UR7, SR_CTAID.Y ;  /* 0x00000000000779c3 */ /* 0x000e220000002600 */
[----:B------:R-:W4:Y:S07]  /*0070*/  S2R R9, SR_TID.X ;  /* 0x0000000000097919 */ /* 0x000f2e0000002100 */
[----:B------:R-:W2:Y:S08]  /*0080*/  S2UR UR8, SR_CTAID.X ;  /* 0x00000000000879c3 */ /* 0x000eb00000002500 */
[----:B------:R-:W1:Y:S01]  /*0090*/  LDC R0, c[0x0][0x368] ;  /* 0x0000da00ff007b82 */ /* 0x000e620000000800 */
[----:B0-----:R-:W-:Y:S01]  /*00a0*/  UIMAD UR4, UR4, UR5, UR7 ;  /* 0x00000005040472a4 */ /* 0x001fe2000f8e0207 */
[----:B------:R-:W3:Y:S01]  /*00b0*/  LDCU UR5, c[0x0][0x364] ;  /* 0x00006c80ff0577ac */ /* 0x000ee20008000800 */
[----:B------:R-:W4:Y:S02]  /*00c0*/  LDCU UR7, c[0x0][0x360] ;  /* 0x00006c00ff0777ac */ /* 0x000f240008000800 */
[----:B--2---:R-:W-:Y:S01]  /*00d0*/  UIMAD UR4, UR4, UR6, UR8 ;  /* 0x00000006040472a4 */ /* 0x004fe2000f8e0208 */
[----:B------:R-:W0:Y:S05]  /*00e0*/  LDCU UR6, c[0x0][0x398] ;  /* 0x00007300ff0677ac */ /* 0x000e2a0008000800 */
[----:B-1----:R-:W-:-:S04]  /*00f0*/  IMAD R0, R0, UR4, R3 ;  /* 0x0000000400007c24 */ /* 0x002fc8000f8e0203 */
[----:B---3--:R-:W-:-:S04]  /*0100*/  IMAD R0, R0, UR5, R5 ;  /* 0x0000000500007c24 */ /* 0x008fc8000f8e0205 */
[----:B----4-:R-:W-:-:S05]  /*0110*/  IMAD R9, R0, UR7, R9 ;  /* 0x0000000700097c24 */ /* 0x010fca000f8e0209 */
[----:B0-----:R-:W-:-:S13]  /*0120*/  ISETP.GE.AND P0, PT, R9, UR6, PT ;  /* 0x0000000609007c0c */ /* 0x001fda000bf06270 */
[----:B------:R-:W-:Y:S05]  /*0130*/  @P0 EXIT ;  /* 0x000000000000094d */ /* 0x000fea0003800000 */
[----:B------:R-:W0:Y:S01]  /*0140*/  LDC.64 R2, c[0x0][0x380] ;  /* 0x0000e000ff027b82 */ /* 0x000e220000000a00 */
[----:B------:R-:W1:Y:S07]  /*0150*/  LDCU.64 UR4, c[0x0][0x358] ;  /* 0x00006b00ff0477ac */ /* 0x000e6e0008000a00 */
[----:B------:R-:W2:Y:S08]  /*0160*/  LDC.64 R4, c[0x0][0x388] ;  /* 0x0000e200ff047b82 */ /* 0x000eb00000000a00 */
[----:B------:R-:W3:Y:S01]  /*0170*/  LDC.64 R6, c[0x0][0x390] ;  /* 0x0000e400ff067b82 */ /* 0x000ee20000000a00 */
[----:B0-----:R-:W-:-:S06]  /*0180*/  IMAD.WIDE R2, R9, 0x4, R2 ;  /* 0x0000000409027825 */ /* 0x001fcc00078e0202 */
[----:B-1----:R-:W4:Y:S01]  /*0190*/  LDG.E R2, desc[UR4][R2.64] ;  /* 0x0000000402027981 */ /* 0x002f22000c1e1900 */
[----:B--2---:R-:W-:-:S06]  /*01a0*/  IMAD.WIDE R4, R9, 0x4, R4 ;  /* 0x0000000409047825 */ /* 0x004fcc00078e0204 */
[----:B------:R-:W4:Y:S01]  /*01b0*/  LDG.E R5, desc[UR4][R4.64] ;  /* 0x0000000404057981 */ /* 0x000f22000c1e1900 */
[----:B---3--:R-:W-:-:S04]  /*01c0*/  IMAD.WIDE R6, R9, 0x4, R6 ;  /* 0x0000000409067825 */ /* 0x008fc800078e0206 */
[----:B----4-:R-:W-:-:S05]  /*01d0*/  FADD R9, R2, R5 ;  /* 0x0000000502097221 */ /* 0x010fca0000000000 */
[----:B------:R-:W-:Y:S01]  /*01e0*/  STG.E desc[UR4][R6.64], R9 ;  /* 0x0000000906007986 */ /* 0x000fe2000c101904 */
[----:B------:R-:W-:Y:S05]  /*01f0*/  EXIT ;  /* 0x000000000000794d */ /* 0x000fea0003800000 */
.L_x_0:
[----:B------:R-:W-:-:S00]  /*0200*/  BRA `(.L_x_0) ;  /* 0xfffffffc00fc7947 */ /* 0x000fc0000383ffff */
[----:B------:R-:W-:-:S00]  /*0210*/  NOP ;  /* 0x0000000000007918 */ /* 0x000fc00000000000 */
        /* <DEDUP_REMOVED lines=14> */
.L_x_1:


//--------------------- .nv.shared.reserved.0     --------------------------
	.section	.nv.shared.reserved.0,"aw",@nobits
	.weak		__nv_reservedSMEM_offset_0_alias
	.size		__nv_reservedSMEM_offset_0_alias, 0, 64
	.other		__nv_reservedSMEM_offset_0_alias,@"STO_CUDA_RESERVED_SHARED STV_DEFAULT"
__nv_reservedSMEM_offset_0_alias:
	.zero		0
	.zero		64


//--------------------- .nv.constant0._Z6gpuAddPKfS0_Pfi --------------------------
	.section	.nv.constant0._Z6gpuAddPKfS0_Pfi,"a",@progbits
	.sectionflags	@""
	.align	4
.nv.constant0._Z6gpuAddPKfS0_Pfi:
	.zero		924


//--------------------- SYMBOLS --------------------------

	.type		.nv.reservedSmem.offset0,@object
	.size		.nv.reservedSmem.offset0,0x4
